//
// Generated by NVIDIA NVVM Compiler
//
// Compiler Build ID: CL-36424714
// Cuda compilation tools, release 13.0, V13.0.88
// Based on NVVM 20.0.0
//

.version 9.0
.target sm_100
.address_size 64

	// .globl	_Z6warmupv
.extern .func  (.param .b32 func_retval0) vprintf
(
	.param .b64 vprintf_param_0,
	.param .b64 vprintf_param_1
)
;
.global .align 1 .b8 $str[18] = {119, 97, 114, 109, 117, 112, 32, 99, 111, 109, 112, 108, 101, 116, 101, 46, 10};
.extern .shared .align 16 .b8 sdata[];

.visible .entry _Z6warmupv()
{
	.reg .pred 	%p<2>;
	.reg .b32 	%r<8>;
	.reg .b64 	%rd<3>;

	mov.u32 	%r1, %ctaid.x;
	mov.u32 	%r2, %ntid.x;
	mul.lo.s32 	%r3, %r1, %r2;
	mov.u32 	%r4, %tid.x;
	neg.s32 	%r5, %r4;
	setp.ne.s32 	%p1, %r3, %r5;
	@%p1 bra 	$L__BB0_2;
	mov.u64 	%rd1, $str;
	cvta.global.u64 	%rd2, %rd1;
	{ // callseq 0, 0
	.param .b64 param0;
	st.param.b64 	[param0], %rd2;
	.param .b64 param1;
	st.param.b64 	[param1], 0;
	.param .b32 retval0;
	call.uni (retval0), 
	vprintf, 
	(
	param0, 
	param1
	);
	ld.param.b32 	%r6, [retval0];
	} // callseq 0
$L__BB0_2:
	ret;

}
	// .globl	_Z19prefix_sum_blellochPKfPfi
.visible .entry _Z19prefix_sum_blellochPKfPfi(
	.param .u64 .ptr .align 1 _Z19prefix_sum_blellochPKfPfi_param_0,
	.param .u64 .ptr .align 1 _Z19prefix_sum_blellochPKfPfi_param_1,
	.param .u32 _Z19prefix_sum_blellochPKfPfi_param_2
)
{
	.reg .pred 	%p<8>;
	.reg .b32 	%r<42>;
	.reg .b32 	%f<11>;
	.reg .b64 	%rd<9>;

	ld.param.u64 	%rd2, [_Z19prefix_sum_blellochPKfPfi_param_0];
	ld.param.u64 	%rd1, [_Z19prefix_sum_blellochPKfPfi_param_1];
	ld.param.u32 	%r15, [_Z19prefix_sum_blellochPKfPfi_param_2];
	cvta.to.global.u64 	%rd3, %rd2;
	mov.u32 	%r1, %tid.x;
	shl.b32 	%r2, %r1, 1;
	mul.wide.u32 	%rd4, %r2, 4;
	add.s64 	%rd5, %rd3, %rd4;
	ld.global.nc.f32 	%f1, [%rd5];
	shl.b32 	%r17, %r1, 3;
	mov.u32 	%r18, sdata;
	add.s32 	%r3, %r18, %r17;
	or.b32  	%r4, %r2, 1;
	ld.global.nc.f32 	%f2, [%rd5+4];
	st.shared.v2.f32 	[%r3], {%f1, %f2};
	shr.s32 	%r37, %r15, 1;
	setp.lt.s32 	%p1, %r37, 1;
	mov.b32 	%r39, 1;
	@%p1 bra 	$L__BB1_5;
	mov.b32 	%r39, 1;
$L__BB1_2:
	bar.sync 	0;
	setp.ge.s32 	%p2, %r1, %r37;
	@%p2 bra 	$L__BB1_4;
	mul.lo.s32 	%r20, %r39, %r4;
	shl.b32 	%r21, %r20, 2;
	add.s32 	%r23, %r18, %r21;
	ld.shared.f32 	%f3, [%r23+-4];
	shl.b32 	%r24, %r39, 2;
	add.s32 	%r25, %r23, %r24;
	ld.shared.f32 	%f4, [%r25+-4];
	add.f32 	%f5, %f3, %f4;
	st.shared.f32 	[%r25+-4], %f5;
$L__BB1_4:
	shl.b32 	%r39, %r39, 1;
	shr.u32 	%r9, %r37, 1;
	setp.gt.u32 	%p3, %r37, 1;
	mov.u32 	%r37, %r9;
	@%p3 bra 	$L__BB1_2;
$L__BB1_5:
	setp.ne.s32 	%p4, %r1, 0;
	@%p4 bra 	$L__BB1_7;
	shl.b32 	%r26, %r15, 2;
	add.s32 	%r28, %r18, %r26;
	mov.b32 	%r29, 0;
	st.shared.u32 	[%r28+-4], %r29;
$L__BB1_7:
	setp.lt.s32 	%p5, %r15, 2;
	@%p5 bra 	$L__BB1_12;
	mov.b32 	%r40, 1;
$L__BB1_9:
	shr.u32 	%r39, %r39, 1;
	bar.sync 	0;
	setp.ge.u32 	%p6, %r1, %r40;
	@%p6 bra 	$L__BB1_11;
	mul.lo.s32 	%r31, %r39, %r4;
	shl.b32 	%r32, %r31, 2;
	add.s32 	%r34, %r18, %r32;
	ld.shared.f32 	%f6, [%r34+-4];
	shl.b32 	%r35, %r39, 2;
	add.s32 	%r36, %r34, %r35;
	ld.shared.f32 	%f7, [%r36+-4];
	st.shared.f32 	[%r34+-4], %f7;
	add.f32 	%f8, %f6, %f7;
	st.shared.f32 	[%r36+-4], %f8;
$L__BB1_11:
	shl.b32 	%r40, %r40, 1;
	setp.lt.s32 	%p7, %r40, %r15;
	@%p7 bra 	$L__BB1_9;
$L__BB1_12:
	cvta.to.global.u64 	%rd6, %rd1;
	bar.sync 	0;
	ld.shared.v2.f32 	{%f9, %f10}, [%r3];
	add.s64 	%rd8, %rd6, %rd4;
	st.global.f32 	[%rd8], %f9;
	st.global.f32 	[%rd8+4], %f10;
	ret;

}


// ===== COMPILED SASS (sm_100) =====

	.target	sm_100

	.elftype	@"ET_EXEC"


//--------------------- .note.nv.tkinfo           --------------------------
	.section	.note.nv.tkinfo,"",@"SHT_NOTE"
	.sectionflags	@"SHF_NOTE_NV_TKINFO"
	.tkinfo
        /*0018*/ 	.word	0x00000002
        /*0030*/ 	.string	""
        /*0030*/ 	.string	"ptxas"
        /*0030*/ 	.string	"Cuda compilation tools, release 13.0, V13.0.88"
        /*0030*/ 	.string	"Build cuda_13.0.r13.0/compiler.36424714_0"
        /*0030*/ 	.string	"-arch sm_100 -m 64 "



//--------------------- .note.nv.cuinfo           --------------------------
	.section	.note.nv.cuinfo,"",@"SHT_NOTE"
	.sectionflags	@"SHF_NOTE_NV_CUINFO"
        /*0018*/ 	.short	0x0002
        /*001a*/ 	.short	0x0064
        /*001c*/ 	.short	0x0082
	.zero		2


//--------------------- .nv.info                  --------------------------
	.section	.nv.info,"",@"SHT_CUDA_INFO"
	.align	4


	//----- nvinfo : EIATTR_REGCOUNT
	.align		4
        /*0000*/ 	.byte	0x04, 0x2f
        /*0002*/ 	.short	(.L_2 - .L_1)
	.align		4
.L_1:
        /*0004*/ 	.word	index@(_Z6warmupv)
        /*0008*/ 	.word	0x00000018


	//----- nvinfo : EIATTR_FRAME_SIZE
	.align		4
.L_2:
        /*000c*/ 	.byte	0x04, 0x11
        /*000e*/ 	.short	(.L_4 - .L_3)
	.align		4
.L_3:
        /*0010*/ 	.word	index@(_Z6warmupv)
        /*0014*/ 	.word	0x00000000


	//----- nvinfo : EIATTR_REGCOUNT
	.align		4
.L_4:
        /*0018*/ 	.byte	0x04, 0x2f
        /*001a*/ 	.short	(.L_6 - .L_5)
	.align		4
.L_5:
        /*001c*/ 	.word	index@(_Z19prefix_sum_blellochPKfPfi)
        /*0020*/ 	.word	0x0000000d


	//----- nvinfo : EIATTR_FRAME_SIZE
	.align		4
.L_6:
        /*0024*/ 	.byte	0x04, 0x11
        /*0026*/ 	.short	(.L_8 - .L_7)
	.align		4
.L_7:
        /*0028*/ 	.word	index@(_Z19prefix_sum_blellochPKfPfi)
        /*002c*/ 	.word	0x00000000


	//----- nvinfo : EIATTR_MIN_STACK_SIZE
	.align		4
.L_8:
        /*0030*/ 	.byte	0x04, 0x12
        /*0032*/ 	.short	(.L_10 - .L_9)
	.align		4
.L_9:
        /*0034*/ 	.word	index@(_Z19prefix_sum_blellochPKfPfi)
        /*0038*/ 	.word	0x00000000


	//----- nvinfo : EIATTR_MIN_STACK_SIZE
	.align		4
.L_10:
        /*003c*/ 	.byte	0x04, 0x12
        /*003e*/ 	.short	(.L_12 - .L_11)
	.align		4
.L_11:
        /*0040*/ 	.word	index@(_Z6warmupv)
        /*0044*/ 	.word	0x00000000
.L_12:


//--------------------- .nv.compat                --------------------------
	.section	.nv.compat,"",@"SHT_CUDA_COMPAT_INFO"
	.align	4
        /*0000*/ 	.byte	0x02, 0x09, 0x00, 0x00, 0x02, 0x02, 0x01, 0x00, 0x02, 0x05, 0x05, 0x00, 0x03, 0x07, 0x01, 0x01
        /*0010*/ 	.byte	0x02, 0x03, 0x00, 0x00, 0x02, 0x06, 0x01, 0x00, 0x04, 0x0b, 0x08, 0x00, 0x09, 0x00, 0x00, 0x00
        /*0020*/ 	.byte	0x00, 0x00, 0x00, 0x00


//--------------------- .nv.info._Z19prefix_sum_blellochPKfPfi --------------------------
	.section	.nv.info._Z19prefix_sum_blellochPKfPfi,"",@"SHT_CUDA_INFO"
	.sectionflags	@""
	.align	4


	//----- nvinfo : EIATTR_CUDA_API_VERSION
	.align		4
        /*0000*/ 	.byte	0x04, 0x37
        /*0002*/ 	.short	(.L_14 - .L_13)
.L_13:
        /*0004*/ 	.word	0x00000082


	//----- nvinfo : EIATTR_KPARAM_INFO
	.align		4
.L_14:
        /*0008*/ 	.byte	0x04, 0x17
        /*000a*/ 	.short	(.L_16 - .L_15)
.L_15:
        /*000c*/ 	.word	0x00000000
        /*0010*/ 	.short	0x0002
        /*0012*/ 	.short	0x0010
        /*0014*/ 	.byte	0x00, 0xf0, 0x11, 0x00


	//----- nvinfo : EIATTR_KPARAM_INFO
	.align		4
.L_16:
        /*0018*/ 	.byte	0x04, 0x17
        /*001a*/ 	.short	(.L_18 - .L_17)
.L_17:
        /*001c*/ 	.word	0x00000000
        /*0020*/ 	.short	0x0001
        /*0022*/ 	.short	0x0008
        /*0024*/ 	.byte	0x00, 0xf5, 0x21, 0x00


	//----- nvinfo : EIATTR_KPARAM_INFO
	.align		4
.L_18:
        /*0028*/ 	.byte	0x04, 0x17
        /*002a*/ 	.short	(.L_20 - .L_19)
.L_19:
        /*002c*/ 	.word	0x00000000
        /*0030*/ 	.short	0x0000
        /*0032*/ 	.short	0x0000
        /*0034*/ 	.byte	0x00, 0xf5, 0x21, 0x00


	//----- nvinfo : EIATTR_SPARSE_MMA_MASK
	.align		4
.L_20:
        /*0038*/ 	.byte	0x03, 0x50
        /*003a*/ 	.short	0x0000


	//----- nvinfo : EIATTR_MAXREG_COUNT
	.align		4
        /*003c*/ 	.byte	0x03, 0x1b
        /*003e*/ 	.short	0x00ff


	//----- nvinfo : EIATTR_NUM_BARRIERS
	.align		4
        /*0040*/ 	.byte	0x02, 0x4c
        /*0042*/ 	.byte	0x01
	.zero		1


	//----- nvinfo : EIATTR_MERCURY_ISA_VERSION
	.align		4
        /*0044*/ 	.byte	0x03, 0x5f
        /*0046*/ 	.short	0x0101


	//----- nvinfo : EIATTR_VRC_CTA_INIT_COUNT
	.align		4
        /*0048*/ 	.byte	0x02, 0x4a
	.zero		1
	.zero		1


	//----- nvinfo : EIATTR_EXIT_INSTR_OFFSETS
	.align		4
        /*004c*/ 	.byte	0x04, 0x1c
        /*004e*/ 	.short	(.L_22 - .L_21)


	//   ....[0]....
.L_21:
        /*0050*/ 	.word	0x000003e0


	//----- nvinfo : EIATTR_CBANK_PARAM_SIZE
	.align		4
.L_22:
        /*0054*/ 	.byte	0x03, 0x19
        /*0056*/ 	.short	0x0014


	//----- nvinfo : EIATTR_PARAM_CBANK
	.align		4
        /*0058*/ 	.byte	0x04, 0x0a
        /*005a*/ 	.short	(.L_24 - .L_23)
	.align		4
.L_23:
        /*005c*/ 	.word	index@(.nv.constant0._Z19prefix_sum_blellochPKfPfi)
        /*0060*/ 	.short	0x0380
        /*0062*/ 	.short	0x0014


	//----- nvinfo : EIATTR_SW_WAR
	.align		4
.L_24:
        /*0064*/ 	.byte	0x04, 0x36
        /*0066*/ 	.short	(.L_26 - .L_25)
.L_25:
        /*0068*/ 	.word	0x00000008
.L_26:


//--------------------- .nv.info._Z6warmupv       --------------------------
	.section	.nv.info._Z6warmupv,"",@"SHT_CUDA_INFO"
	.sectionflags	@""
	.align	4


	//----- nvinfo : EIATTR_CUDA_API_VERSION
	.align		4
        /*0000*/ 	.byte	0x04, 0x37
        /*0002*/ 	.short	(.L_28 - .L_27)
.L_27:
        /*0004*/ 	.word	0x00000082


	//----- nvinfo : EIATTR_SPARSE_MMA_MASK
	.align		4
.L_28:
        /*0008*/ 	.byte	0x03, 0x50
        /*000a*/ 	.short	0x0000


	//----- nvinfo : EIATTR_MAXREG_COUNT
	.align		4
        /*000c*/ 	.byte	0x03, 0x1b
        /*000e*/ 	.short	0x00ff


	//----- nvinfo : EIATTR_EXTERNS
	.align		4
        /*0010*/ 	.byte	0x04, 0x0f
        /*0012*/ 	.short	(.L_30 - .L_29)


	//   ....[0]....
	.align		4
.L_29:
        /*0014*/ 	.word	index@(vprintf)


	//----- nvinfo : EIATTR_MERCURY_ISA_VERSION
	.align		4
.L_30:
        /*0018*/ 	.byte	0x03, 0x5f
        /*001a*/ 	.short	0x0101


	//----- nvinfo : EIATTR_VRC_CTA_INIT_COUNT
	.align		4
        /*001c*/ 	.byte	0x02, 0x4a
	.zero		1
	.zero		1


	//----- nvinfo : EIATTR_SYSCALL_OFFSETS
	.align		4
        /*0020*/ 	.byte	0x04, 0x46
        /*0022*/ 	.short	(.L_32 - .L_31)


	//   ....[0]....
.L_31:
        /*0024*/ 	.word	0x000000f0


	//----- nvinfo : EIATTR_EXIT_INSTR_OFFSETS
	.align		4
.L_32:
        /*0028*/ 	.byte	0x04, 0x1c
        /*002a*/ 	.short	(.L_34 - .L_33)


	//   ....[0]....
.L_33:
        /*002c*/ 	.word	0x00000070


	//   ....[1]....
        /*0030*/ 	.word	0x00000100


	//----- nvinfo : EIATTR_CRS_STACK_SIZE
	.align		4
.L_34:
        /*0034*/ 	.byte	0x04, 0x1e
        /*0036*/ 	.short	(.L_36 - .L_35)
.L_35:
        /*0038*/ 	.word	0x00000000


	//----- nvinfo : EIATTR_SW_WAR
	.align		4
.L_36:
        /*003c*/ 	.byte	0x04, 0x36
        /*003e*/ 	.short	(.L_38 - .L_37)
.L_37:
        /*0040*/ 	.word	0x00000008
.L_38:


//--------------------- .nv.callgraph             --------------------------
	.section	.nv.callgraph,"",@"SHT_CUDA_CALLGRAPH"
	.align	4
	.sectionentsize	8
	.align		4
        /*0000*/ 	.word	0x00000000
	.align		4
        /*0004*/ 	.word	0xffffffff
	.align		4
        /*0008*/ 	.word	index@(_Z6warmupv)
	.align		4
        /*000c*/ 	.word	index@(vprintf)
	.align		4
        /*0010*/ 	.word	0x00000000
	.align		4
        /*0014*/ 	.word	0xfffffffe
	.align		4
        /*0018*/ 	.word	0x00000000
	.align		4
        /*001c*/ 	.word	0xfffffffd
	.align		4
        /*0020*/ 	.word	0x00000000
	.align		4
        /*0024*/ 	.word	0xfffffffc


//--------------------- .nv.constant4             --------------------------
	.section	.nv.constant4,"a",@progbits
	.align	8
	.align		8
.nv.constant4:
        /*0000*/ 	.dword	$str
	.align		8
        /*0008*/ 	.dword	vprintf


//--------------------- .text._Z19prefix_sum_blellochPKfPfi --------------------------
	.section	.text._Z19prefix_sum_blellochPKfPfi,"ax",@progbits
	.align	128
        .global         _Z19prefix_sum_blellochPKfPfi
        .type           _Z19prefix_sum_blellochPKfPfi,@function
        .size           _Z19prefix_sum_blellochPKfPfi,(.L_x_7 - _Z19prefix_sum_blellochPKfPfi)
        .other          _Z19prefix_sum_blellochPKfPfi,@"STO_CUDA_ENTRY STV_DEFAULT"
_Z19prefix_sum_blellochPKfPfi:
.text._Z19prefix_sum_blellochPKfPfi:
[----:B------:R-:W-:Y:S01]  /*0000*/  LDC R1, c[0x0][0x37c] ;  /* 0x0000df00ff017b82 */ /* 0x000fe20000000800 */
[----:B------:R-:W0:Y:S07]  /*0010*/  S2R R10, SR_TID.X ;  /* 0x00000000000a7919 */ /* 0x000e2e0000002100 */
[----:B------:R-:W1:Y:S01]  /*0020*/  LDC.64 R2, c[0x0][0x380] ;  /* 0x0000e000ff027b82 */ /* 0x000e620000000a00 */
[----:B------:R-:W2:Y:S01]  /*0030*/  LDCU.64 UR8, c[0x0][0x358] ;  /* 0x00006b00ff0877ac */ /* 0x000ea20008000a00 */
[----:B------:R-:W3:Y:S06]  /*0040*/  LDCU UR6, c[0x0][0x390] ;  /* 0x00007200ff0677ac */ /* 0x000eec0008000800 */
[----:B------:R-:W4:Y:S08]  /*0050*/  S2UR UR5, SR_CgaCtaId ;  /* 0x00000000000579c3 */ /* 0x000f300000008800 */
[----:B------:R-:W5:Y:S01]  /*0060*/  LDC R8, c[0x0][0x390] ;  /* 0x0000e400ff087b82 */ /* 0x000f620000000800 */
[----:B0-----:R-:W-:-:S04]  /*0070*/  IMAD.SHL.U32 R5, R10, 0x2, RZ ;  /* 0x000000020a057824 */ /* 0x001fc800078e00ff */
[----:B-1----:R-:W-:-:S05]  /*0080*/  IMAD.WIDE.U32 R2, R5, 0x4, R2 ;  /* 0x0000000405027825 */ /* 0x002fca00078e0002 */
[----:B--2---:R-:W2:Y:S04]  /*0090*/  LDG.E.CONSTANT R6, desc[UR8][R2.64] ;  /* 0x0000000802067981 */ /* 0x004ea8000c1e9900 */
[----:B------:R0:W2:Y:S01]  /*00a0*/  LDG.E.CONSTANT R7, desc[UR8][R2.64+0x4] ;  /* 0x0000040802077981 */ /* 0x0000a2000c1e9900 */
[----:B------:R-:W-:Y:S01]  /*00b0*/  UMOV UR4, 0x400 ;  /* 0x0000040000047882 */ /* 0x000fe20000000000 */
[----:B------:R-:W-:Y:S01]  /*00c0*/  ISETP.NE.AND P1, PT, R10, RZ, PT ;  /* 0x000000ff0a00720c */ /* 0x000fe20003f25270 */
[----:B----4-:R-:W-:Y:S01]  /*00d0*/  ULEA UR4, UR5, UR4, 0x18 ;  /* 0x0000000405047291 */ /* 0x010fe2000f8ec0ff */
[----:B-----5:R-:W-:Y:S01]  /*00e0*/  ISETP.GE.AND P2, PT, R8, 0x2, PT ;  /* 0x000000020800780c */ /* 0x020fe20003f46270 */
[----:B---3--:R-:W-:-:S04]  /*00f0*/  USHF.R.S32.HI UR5, URZ, 0x1, UR6 ;  /* 0x00000001ff057899 */ /* 0x008fc80008011406 */
[----:B------:R-:W-:Y:S01]  /*0100*/  LEA R0, R10, UR4, 0x3 ;  /* 0x000000040a007c11 */ /* 0x000fe2000f8e18ff */
[----:B------:R-:W-:Y:S01]  /*0110*/  UISETP.GE.AND UP0, UPT, UR5, 0x1, UPT ;  /* 0x000000010500788c */ /* 0x000fe2000bf06270 */
[----:B0-----:R-:W-:Y:S01]  /*0120*/  IMAD.MOV.U32 R3, RZ, RZ, 0x1 ;  /* 0x00000001ff037424 */ /* 0x001fe200078e00ff */
[----:B------:R-:W-:Y:S02]  /*0130*/  IADD3 R2, PT, PT, R5, 0x1, RZ ;  /* 0x0000000105027810 */ /* 0x000fe40007ffe0ff */
[----:B--2---:R0:W-:Y:S05]  /*0140*/  STS.64 [R0], R6 ;  /* 0x0000000600007388 */ /* 0x0041ea0000000a00 */
[----:B------:R-:W-:Y:S05]  /*0150*/  BRA.U !UP0, `(.L_x_0) ;  /* 0x00000001083c7547 */ /* 0x000fea000b800000 */
[----:B------:R-:W-:-:S07]  /*0160*/  IMAD.MOV.U32 R3, RZ, RZ, 0x1 ;  /* 0x00000001ff037424 */ /* 0x000fce00078e00ff */
.L_x_1:
[----:B------:R-:W-:Y:S01]  /*0170*/  BAR.SYNC.DEFER_BLOCKING 0x0 ;  /* 0x0000000000007b1d */ /* 0x000fe20000010000 */
[----:B------:R-:W-:Y:S01]  /*0180*/  ISETP.GE.AND P0, PT, R10, UR5, PT ;  /* 0x000000050a007c0c */ /* 0x000fe2000bf06270 */
[----:B------:R-:W-:Y:S02]  /*0190*/  UISETP.GT.U32.AND UP0, UPT, UR5, 0x1, UPT ;  /* 0x000000010500788c */ /* 0x000fe4000bf04070 */
[----:B------:R-:W-:-:S07]  /*01a0*/  USHF.R.U32.HI UR6, URZ, 0x1, UR5 ;  /* 0x00000001ff067899 */ /* 0x000fce0008011605 */
[----:B------:R-:W-:-:S03]  /*01b0*/  UMOV UR5, UR6 ;  /* 0x0000000600057c82 */ /* 0x000fc60008000000 */
[----:B------:R-:W-:-:S05]  /*01c0*/  @!P0 IMAD R4, R2, R3, RZ ;  /* 0x0000000302048224 */ /* 0x000fca00078e02ff */
[----:B------:R-:W-:-:S04]  /*01d0*/  @!P0 LEA R4, R4, UR4, 0x2 ;  /* 0x0000000404048c11 */ /* 0x000fc8000f8e10ff */
[C---:B01----:R-:W-:Y:S01]  /*01e0*/  @!P0 LEA R6, R3.reuse, R4, 0x2 ;  /* 0x0000000403068211 */ /* 0x043fe200078e10ff */
[----:B------:R-:W-:Y:S01]  /*01f0*/  IMAD.SHL.U32 R3, R3, 0x2, RZ ;  /* 0x0000000203037824 */ /* 0x000fe200078e00ff */
[----:B------:R-:W-:Y:S04]  /*0200*/  @!P0 LDS R4, [R4+-0x4] ;  /* 0xfffffc0004048984 */ /* 0x000fe80000000800 */
[----:B------:R-:W0:Y:S02]  /*0210*/  @!P0 LDS R7, [R6+-0x4] ;  /* 0xfffffc0006078984 */ /* 0x000e240000000800 */
[----:B0-----:R-:W-:-:S05]  /*0220*/  @!P0 FADD R7, R4, R7 ;  /* 0x0000000704078221 */ /* 0x001fca0000000000 */
[----:B------:R1:W-:Y:S01]  /*0230*/  @!P0 STS [R6+-0x4], R7 ;  /* 0xfffffc0706008388 */ /* 0x0003e20000000800 */
[----:B------:R-:W-:Y:S05]  /*0240*/  BRA.U UP0, `(.L_x_1) ;  /* 0xfffffffd00c87547 */ /* 0x000fea000b83ffff */
.L_x_0:
[----:B------:R-:W-:-:S05]  /*0250*/  @!P1 LEA R4, R8, UR4, 0x2 ;  /* 0x0000000408049c11 */ /* 0x000fca000f8e10ff */
[----:B------:R2:W-:Y:S01]  /*0260*/  @!P1 STS [R4+-0x4], RZ ;  /* 0xfffffcff04009388 */ /* 0x0005e20000000800 */
[----:B------:R-:W-:Y:S05]  /*0270*/  @!P2 BRA `(.L_x_2) ;  /* 0x000000000040a947 */ /* 0x000fea0003800000 */
[----:B------:R-:W3:Y:S01]  /*0280*/  LDCU UR6, c[0x0][0x390] ;  /* 0x00007200ff0677ac */ /* 0x000ee20008000800 */
[----:B------:R-:W-:-:S05]  /*0290*/  UMOV UR5, 0x1 ;  /* 0x0000000100057882 */ /* 0x000fca0000000000 */
.L_x_3:
[----:B------:R-:W-:Y:S01]  /*02a0*/  BAR.SYNC.DEFER_BLOCKING 0x0 ;  /* 0x0000000000007b1d */ /* 0x000fe20000010000 */
[----:B------:R-:W-:Y:S01]  /*02b0*/  ISETP.GE.U32.AND P0, PT, R10, UR5, PT ;  /* 0x000000050a007c0c */ /* 0x000fe2000bf06070 */
[----:B------:R-:W-:Y:S01]  /*02c0*/  USHF.L.U32 UR5, UR5, 0x1, URZ ;  /* 0x0000000105057899 */ /* 0x000fe200080006ff */
[----:B------:R-:W-:-:S03]  /*02d0*/  SHF.R.U32.HI R3, RZ, 0x1, R3 ;  /* 0x00000001ff037819 */ /* 0x000fc60000011603 */
[----:B---3--:R-:W-:-:S08]  /*02e0*/  UISETP.GE.AND UP0, UPT, UR5, UR6, UPT ;  /* 0x000000060500728c */ /* 0x008fd0000bf06270 */
[----:B--2-4-:R-:W-:-:S05]  /*02f0*/  @!P0 IMAD R4, R2, R3, RZ ;  /* 0x0000000302048224 */ /* 0x014fca00078e02ff */
[----:B------:R-:W-:-:S04]  /*0300*/  @!P0 LEA R4, R4, UR4, 0x2 ;  /* 0x0000000404048c11 */ /* 0x000fc8000f8e10ff */
[----:B01----:R-:W-:Y:S01]  /*0310*/  @!P0 LEA R7, R3, R4, 0x2 ;  /* 0x0000000403078211 */ /* 0x003fe200078e10ff */
[----:B------:R-:W-:Y:S04]  /*0320*/  @!P0 LDS R6, [R4+-0x4] ;  /* 0xfffffc0004068984 */ /* 0x000fe80000000800 */
[----:B------:R-:W0:Y:S02]  /*0330*/  @!P0 LDS R9, [R7+-0x4] ;  /* 0xfffffc0007098984 */ /* 0x000e240000000800 */
[----:B0-----:R-:W-:Y:S02]  /*0340*/  @!P0 FADD R6, R6, R9 ;  /* 0x0000000906068221 */ /* 0x001fe40000000000 */
[----:B------:R4:W-:Y:S04]  /*0350*/  @!P0 STS [R4+-0x4], R9 ;  /* 0xfffffc0904008388 */ /* 0x0009e80000000800 */
[----:B------:R4:W-:Y:S01]  /*0360*/  @!P0 STS [R7+-0x4], R6 ;  /* 0xfffffc0607008388 */ /* 0x0009e20000000800 */
[----:B------:R-:W-:Y:S05]  /*0370*/  BRA.U !UP0, `(.L_x_3) ;  /* 0xfffffffd08c87547 */ /* 0x000fea000b83ffff */
.L_x_2:
[----:B------:R-:W-:Y:S08]  /*0380*/  BAR.SYNC.DEFER_BLOCKING 0x0 ;  /* 0x0000000000007b1d */ /* 0x000ff00000010000 */
[----:B------:R-:W3:Y:S01]  /*0390*/  LDC.64 R2, c[0x0][0x388] ;  /* 0x0000e200ff027b82 */ /* 0x000ee20000000a00 */
[----:B01--4-:R-:W0:Y:S01]  /*03a0*/  LDS.64 R6, [R0] ;  /* 0x0000000000067984 */ /* 0x013e220000000a00 */
[----:B---3--:R-:W-:-:S05]  /*03b0*/  IMAD.WIDE.U32 R2, R5, 0x4, R2 ;  /* 0x0000000405027825 */ /* 0x008fca00078e0002 */
[----:B0-----:R-:W-:Y:S04]  /*03c0*/  STG.E desc[UR8][R2.64], R6 ;  /* 0x0000000602007986 */ /* 0x001fe8000c101908 */
[----:B------:R-:W-:Y:S01]  /*03d0*/  STG.E desc[UR8][R2.64+0x4], R7 ;  /* 0x0000040702007986 */ /* 0x000fe2000c101908 */
[----:B------:R-:W-:Y:S05]  /*03e0*/  EXIT ;  /* 0x000000000000794d */ /* 0x000fea0003800000 */
.L_x_4:
[----:B------:R-:W-:-:S00]  /*03f0*/  BRA `(.L_x_4) ;  /* 0xfffffffc00fc7947 */ /* 0x000fc0000383ffff */
[----:B------:R-:W-:-:S00]  /*0400*/  NOP ;  /* 0x0000000000007918 */ /* 0x000fc00000000000 */
[----:B------:R-:W-:-:S00]  /*0410*/  NOP ;  /* 0x0000000000007918 */ /* 0x000fc00000000000 */
[----:B------:R-:W-:-:S00]  /*0420*/  NOP ;  /* 0x0000000000007918 */ /* 0x000fc00000000000 */
[----:B------:R-:W-:-:S00]  /*0430*/  NOP ;  /* 0x0000000000007918 */ /* 0x000fc00000000000 */
[----:B------:R-:W-:-:S00]  /*0440*/  NOP ;  /* 0x0000000000007918 */ /* 0x000fc00000000000 */
[----:B------:R-:W-:-:S00]  /*0450*/  NOP ;  /* 0x0000000000007918 */ /* 0x000fc00000000000 */
[----:B------:R-:W-:-:S00]  /*0460*/  NOP ;  /* 0x0000000000007918 */ /* 0x000fc00000000000 */
[----:B------:R-:W-:-:S00]  /*0470*/  NOP ;  /* 0x0000000000007918 */ /* 0x000fc00000000000 */
.L_x_7:


//--------------------- .text._Z6warmupv          --------------------------
	.section	.text._Z6warmupv,"ax",@progbits
	.align	128
        .global         _Z6warmupv
        .type           _Z6warmupv,@function
        .size           _Z6warmupv,(.L_x_8 - _Z6warmupv)
        .other          _Z6warmupv,@"STO_CUDA_ENTRY STV_DEFAULT"
_Z6warmupv:
.text._Z6warmupv:
[----:B------:R-:W0:Y:S01]  /*0000*/  LDC R1, c[0x0][0x37c] ;  /* 0x0000df00ff017b82 */ /* 0x000e220000000800 */
[----:B------:R-:W1:Y:S07]  /*0010*/  S2R R0, SR_TID.X ;  /* 0x0000000000007919 */ /* 0x000e6e0000002100 */
[----:B------:R-:W2:Y:S01]  /*0020*/  S2UR UR4, SR_CTAID.X ;  /* 0x00000000000479c3 */ /* 0x000ea20000002500 */
[----:B------:R-:W2:Y:S02]  /*0030*/  LDCU UR5, c[0x0][0x360] ;  /* 0x00006c00ff0577ac */ /* 0x000ea40008000800 */
[----:B--2---:R-:W-:Y:S01]  /*0040*/  UIMAD UR4, UR4, UR5, URZ ;  /* 0x00000005040472a4 */ /* 0x004fe2000f8e02ff */
[----:B-1----:R-:W-:-:S05]  /*0050*/  IMAD.MOV R0, RZ, RZ, -R0 ;  /* 0x000000ffff007224 */ /* 0x002fca00078e0a00 */
[----:B------:R-:W-:-:S13]  /*0060*/  ISETP.NE.AND P0, PT, R0, UR4, PT ;  /* 0x0000000400007c0c */ /* 0x000fda000bf05270 */
[----:B0-----:R-:W-:Y:S05]  /*0070*/  @P0 EXIT ;  /* 0x000000000000094d */ /* 0x001fea0003800000 */
[----:B------:R-:W-:Y:S01]  /*0080*/  MOV R0, 0x8 ;  /* 0x0000000800007802 */ /* 0x000fe20000000f00 */
[----:B------:R-:W0:Y:S01]  /*0090*/  LDCU.64 UR4, c[0x4][URZ] ;  /* 0x01000000ff0477ac */ /* 0x000e220008000a00 */
[----:B------:R-:W-:Y:S02]  /*00a0*/  CS2R R6, SRZ ;  /* 0x0000000000067805 */ /* 0x000fe4000001ff00 */
[----:B------:R1:W2:Y:S01]  /*00b0*/  LDC.64 R2, c[0x4][R0] ;  /* 0x0100000000027b82 */ /* 0x0002a20000000a00 */
[----:B0-----:R-:W-:Y:S02]  /*00c0*/  IMAD.U32 R4, RZ, RZ, UR4 ;  /* 0x00000004ff047e24 */ /* 0x001fe4000f8e00ff */
[----:B-1----:R-:W-:-:S07]  /*00d0*/  IMAD.U32 R5, RZ, RZ, UR5 ;  /* 0x00000005ff057e24 */ /* 0x002fce000f8e00ff */
[----:B------:R-:W-:-:S07]  /*00e0*/  LEPC R20, `(.L_x_5) ;  /* 0x000000001014794e */ /* 0x000fce0000000000 */
[----:B--2---:R-:W-:Y:S05]  /*00f0*/  CALL.ABS.NOINC R2 ;  /* 0x0000000002007343 */ /* 0x004fea0003c00000 */
.L_x_5:
[----:B------:R-:W-:Y:S05]  /*0100*/  EXIT ;  /* 0x000000000000794d */ /* 0x000fea0003800000 */
.L_x_6:
        /* <DEDUP_REMOVED lines=15> */
.L_x_8:


//--------------------- .nv.global.init           --------------------------
	.section	.nv.global.init,"aw",@progbits
.nv.global.init:
	.type		$str,@object
	.size		$str,(.L_0 - $str)
$str:
        /*0000*/ 	.byte	0x77, 0x61, 0x72, 0x6d, 0x75, 0x70, 0x20, 0x63, 0x6f, 0x6d, 0x70, 0x6c, 0x65, 0x74, 0x65, 0x2e
        /*0010*/ 	.byte	0x0a, 0x00
.L_0:


//--------------------- .nv.shared._Z19prefix_sum_blellochPKfPfi --------------------------
	.section	.nv.shared._Z19prefix_sum_blellochPKfPfi,"aw",@nobits
	.sectionflags	@""
	.align	16
	.zero		1024


//--------------------- .nv.shared.reserved.0     --------------------------
	.section	.nv.shared.reserved.0,"aw",@nobits
	.weak		__nv_reservedSMEM_offset_0_alias
	.size		__nv_reservedSMEM_offset_0_alias, 0, 64
	.other		__nv_reservedSMEM_offset_0_alias,@"STO_CUDA_RESERVED_SHARED STV_DEFAULT"
__nv_reservedSMEM_offset_0_alias:
	.zero		0
	.zero		64


//--------------------- .nv.shared._Z6warmupv     --------------------------
	.section	.nv.shared._Z6warmupv,"aw",@nobits
	.sectionflags	@""
	.align	16
	.zero		1024


//--------------------- .nv.constant0._Z19prefix_sum_blellochPKfPfi --------------------------
	.section	.nv.constant0._Z19prefix_sum_blellochPKfPfi,"a",@progbits
	.sectionflags	@""
	.align	4
.nv.constant0._Z19prefix_sum_blellochPKfPfi:
	.zero		916


//--------------------- .nv.constant0._Z6warmupv  --------------------------
	.section	.nv.constant0._Z6warmupv,"a",@progbits
	.sectionflags	@""
	.align	4
.nv.constant0._Z6warmupv:
	.zero		896


//--------------------- SYMBOLS --------------------------

	.type		.nv.reservedSmem.offset0,@object
	.size		.nv.reservedSmem.offset0,0x4
	.type		.nv.reservedSmem.cap,@object
	.size		.nv.reservedSmem.cap,0x4
	.type		vprintf,@function
